//
// Generated by NVIDIA NVVM Compiler
//
// Compiler Build ID: CL-36424714
// Cuda compilation tools, release 13.0, V13.0.88
// Based on NVVM 20.0.0
//

.version 9.0
.target sm_100
.address_size 64

	// .globl	_Z6MatAddv
.global .align 4 .b8 A[4194304];
.global .align 4 .b8 B[4194304];
.global .align 4 .b8 C[4194304];

.visible .entry _Z6MatAddv()
{
	.reg .b32 	%r<6>;
	.reg .b64 	%rd<12>;

	mov.u32 	%r1, %tid.x;
	mov.u32 	%r2, %tid.y;
	mul.wide.u32 	%rd1, %r1, 4096;
	mov.u64 	%rd2, A;
	add.s64 	%rd3, %rd2, %rd1;
	mul.wide.u32 	%rd4, %r2, 4;
	add.s64 	%rd5, %rd3, %rd4;
	ld.global.u32 	%r3, [%rd5];
	mov.u64 	%rd6, B;
	add.s64 	%rd7, %rd6, %rd1;
	add.s64 	%rd8, %rd7, %rd4;
	ld.global.u32 	%r4, [%rd8];
	add.s32 	%r5, %r4, %r3;
	mov.u64 	%rd9, C;
	add.s64 	%rd10, %rd9, %rd1;
	add.s64 	%rd11, %rd10, %rd4;
	st.global.u32 	[%rd11], %r5;
	ret;

}


// ===== COMPILED SASS (sm_100) =====

	.target	sm_100

	.elftype	@"ET_EXEC"


//--------------------- .note.nv.tkinfo           --------------------------
	.section	.note.nv.tkinfo,"",@"SHT_NOTE"
	.sectionflags	@"SHF_NOTE_NV_TKINFO"
	.tkinfo
        /*0018*/ 	.word	0x00000002
        /*0030*/ 	.string	""
        /*0030*/ 	.string	"ptxas"
        /*0030*/ 	.string	"Cuda compilation tools, release 13.0, V13.0.88"
        /*0030*/ 	.string	"Build cuda_13.0.r13.0/compiler.36424714_0"
        /*0030*/ 	.string	"-arch sm_100 -m 64 "



//--------------------- .note.nv.cuinfo           --------------------------
	.section	.note.nv.cuinfo,"",@"SHT_NOTE"
	.sectionflags	@"SHF_NOTE_NV_CUINFO"
        /*0018*/ 	.short	0x0002
        /*001a*/ 	.short	0x0064
        /*001c*/ 	.short	0x0082
	.zero		2


//--------------------- .nv.info                  --------------------------
	.section	.nv.info,"",@"SHT_CUDA_INFO"
	.align	4


	//----- nvinfo : EIATTR_REGCOUNT
	.align		4
        /*0000*/ 	.byte	0x04, 0x2f
        /*0002*/ 	.short	(.L_4 - .L_3)
	.align		4
.L_3:
        /*0004*/ 	.word	index@(_Z6MatAddv)
        /*0008*/ 	.word	0x0000000e


	//----- nvinfo : EIATTR_FRAME_SIZE
	.align		4
.L_4:
        /*000c*/ 	.byte	0x04, 0x11
        /*000e*/ 	.short	(.L_6 - .L_5)
	.align		4
.L_5:
        /*0010*/ 	.word	index@(_Z6MatAddv)
        /*0014*/ 	.word	0x00000000


	//----- nvinfo : EIATTR_MIN_STACK_SIZE
	.align		4
.L_6:
        /*0018*/ 	.byte	0x04, 0x12
        /*001a*/ 	.short	(.L_8 - .L_7)
	.align		4
.L_7:
        /*001c*/ 	.word	index@(_Z6MatAddv)
        /*0020*/ 	.word	0x00000000
.L_8:


//--------------------- .nv.compat                --------------------------
	.section	.nv.compat,"",@"SHT_CUDA_COMPAT_INFO"
	.align	4
        /*0000*/ 	.byte	0x02, 0x09, 0x00, 0x00, 0x02, 0x02, 0x01, 0x00, 0x02, 0x05, 0x05, 0x00, 0x03, 0x07, 0x01, 0x01
        /*0010*/ 	.byte	0x02, 0x03, 0x00, 0x00, 0x02, 0x06, 0x01, 0x00, 0x04, 0x0b, 0x08, 0x00, 0x09, 0x00, 0x00, 0x00
        /*0020*/ 	.byte	0x00, 0x00, 0x00, 0x00


//--------------------- .nv.info._Z6MatAddv       --------------------------
	.section	.nv.info._Z6MatAddv,"",@"SHT_CUDA_INFO"
	.sectionflags	@""
	.align	4


	//----- nvinfo : EIATTR_CUDA_API_VERSION
	.align		4
        /*0000*/ 	.byte	0x04, 0x37
        /*0002*/ 	.short	(.L_10 - .L_9)
.L_9:
        /*0004*/ 	.word	0x00000082


	//----- nvinfo : EIATTR_SPARSE_MMA_MASK
	.align		4
.L_10:
        /*0008*/ 	.byte	0x03, 0x50
        /*000a*/ 	.short	0x0000


	//----- nvinfo : EIATTR_MAXREG_COUNT
	.align		4
        /*000c*/ 	.byte	0x03, 0x1b
        /*000e*/ 	.short	0x00ff


	//----- nvinfo : EIATTR_MERCURY_ISA_VERSION
	.align		4
        /*0010*/ 	.byte	0x03, 0x5f
        /*0012*/ 	.short	0x0101


	//----- nvinfo : EIATTR_VRC_CTA_INIT_COUNT
	.align		4
        /*0014*/ 	.byte	0x02, 0x4a
	.zero		1
	.zero		1


	//----- nvinfo : EIATTR_EXIT_INSTR_OFFSETS
	.align		4
        /*0018*/ 	.byte	0x04, 0x1c
        /*001a*/ 	.short	(.L_12 - .L_11)


	//   ....[0]....
.L_11:
        /*001c*/ 	.word	0x00000110


	//----- nvinfo : EIATTR_SW_WAR
	.align		4
.L_12:
        /*0020*/ 	.byte	0x04, 0x36
        /*0022*/ 	.short	(.L_14 - .L_13)
.L_13:
        /*0024*/ 	.word	0x00000008
.L_14:


//--------------------- .nv.callgraph             --------------------------
	.section	.nv.callgraph,"",@"SHT_CUDA_CALLGRAPH"
	.align	4
	.sectionentsize	8
	.align		4
        /*0000*/ 	.word	0x00000000
	.align		4
        /*0004*/ 	.word	0xffffffff
	.align		4
        /*0008*/ 	.word	0x00000000
	.align		4
        /*000c*/ 	.word	0xfffffffe
	.align		4
        /*0010*/ 	.word	0x00000000
	.align		4
        /*0014*/ 	.word	0xfffffffd
	.align		4
        /*0018*/ 	.word	0x00000000
	.align		4
        /*001c*/ 	.word	0xfffffffc


//--------------------- .nv.constant4             --------------------------
	.section	.nv.constant4,"a",@progbits
	.align	8
	.align		8
.nv.constant4:
        /*0000*/ 	.dword	A
	.align		8
        /*0008*/ 	.dword	B
	.align		8
        /*0010*/ 	.dword	C


//--------------------- .text._Z6MatAddv          --------------------------
	.section	.text._Z6MatAddv,"ax",@progbits
	.align	128
        .global         _Z6MatAddv
        .type           _Z6MatAddv,@function
        .size           _Z6MatAddv,(.L_x_1 - _Z6MatAddv)
        .other          _Z6MatAddv,@"STO_CUDA_ENTRY STV_DEFAULT"
_Z6MatAddv:
.text._Z6MatAddv:
[----:B------:R-:W-:Y:S01]  /*0000*/  LDC R1, c[0x0][0x37c] ;  /* 0x0000df00ff017b82 */ /* 0x000fe20000000800 */
[----:B------:R-:W0:Y:S07]  /*0010*/  S2R R9, SR_TID.X ;  /* 0x0000000000097919 */ /* 0x000e2e0000002100 */
[----:B------:R-:W0:Y:S01]  /*0020*/  LDC.64 R2, c[0x4][RZ] ;  /* 0x01000000ff027b82 */ /* 0x000e220000000a00 */
[----:B------:R-:W1:Y:S01]  /*0030*/  LDCU.64 UR4, c[0x0][0x358] ;  /* 0x00006b00ff0477ac */ /* 0x000e620008000a00 */
[----:B------:R-:W2:Y:S06]  /*0040*/  S2R R11, SR_TID.Y ;  /* 0x00000000000b7919 */ /* 0x000eac0000002200 */
[----:B------:R-:W3:Y:S08]  /*0050*/  LDC.64 R4, c[0x4][0x8] ;  /* 0x01000200ff047b82 */ /* 0x000ef00000000a00 */
[----:B------:R-:W4:Y:S01]  /*0060*/  LDC.64 R6, c[0x4][0x10] ;  /* 0x01000400ff067b82 */ /* 0x000f220000000a00 */
[----:B0-----:R-:W-:-:S04]  /*0070*/  IMAD.WIDE.U32 R2, R9, 0x1000, R2 ;  /* 0x0000100009027825 */ /* 0x001fc800078e0002 */
[----:B---3--:R-:W-:-:S04]  /*0080*/  IMAD.WIDE.U32 R4, R9, 0x1000, R4 ;  /* 0x0000100009047825 */ /* 0x008fc800078e0004 */
[----:B--2---:R-:W-:-:S04]  /*0090*/  IMAD.WIDE.U32 R2, R11, 0x4, R2 ;  /* 0x000000040b027825 */ /* 0x004fc800078e0002 */
[----:B------:R-:W-:Y:S02]  /*00a0*/  IMAD.WIDE.U32 R4, R11, 0x4, R4 ;  /* 0x000000040b047825 */ /* 0x000fe400078e0004 */
[----:B-1----:R-:W2:Y:S04]  /*00b0*/  LDG.E R2, desc[UR4][R2.64] ;  /* 0x0000000402027981 */ /* 0x002ea8000c1e1900 */
[----:B------:R-:W2:Y:S01]  /*00c0*/  LDG.E R5, desc[UR4][R4.64] ;  /* 0x0000000404057981 */ /* 0x000ea2000c1e1900 */
[----:B----4-:R-:W-:-:S04]  /*00d0*/  IMAD.WIDE.U32 R6, R9, 0x1000, R6 ;  /* 0x0000100009067825 */ /* 0x010fc800078e0006 */
[----:B------:R-:W-:Y:S01]  /*00e0*/  IMAD.WIDE.U32 R6, R11, 0x4, R6 ;  /* 0x000000040b067825 */ /* 0x000fe200078e0006 */
[----:B--2---:R-:W-:-:S05]  /*00f0*/  IADD3 R9, PT, PT, R2, R5, RZ ;  /* 0x0000000502097210 */ /* 0x004fca0007ffe0ff */
[----:B------:R-:W-:Y:S01]  /*0100*/  STG.E desc[UR4][R6.64], R9 ;  /* 0x0000000906007986 */ /* 0x000fe2000c101904 */
[----:B------:R-:W-:Y:S05]  /*0110*/  EXIT ;  /* 0x000000000000794d */ /* 0x000fea0003800000 */
.L_x_0:
[----:B------:R-:W-:-:S00]  /*0120*/  BRA `(.L_x_0) ;  /* 0xfffffffc00fc7947 */ /* 0x000fc0000383ffff */
[----:B------:R-:W-:-:S00]  /*0130*/  NOP ;  /* 0x0000000000007918 */ /* 0x000fc00000000000 */
        /* <DEDUP_REMOVED lines=12> */
.L_x_1:


//--------------------- .nv.shared.reserved.0     --------------------------
	.section	.nv.shared.reserved.0,"aw",@nobits
	.weak		__nv_reservedSMEM_offset_0_alias
	.size		__nv_reservedSMEM_offset_0_alias, 0, 64
	.other		__nv_reservedSMEM_offset_0_alias,@"STO_CUDA_RESERVED_SHARED STV_DEFAULT"
__nv_reservedSMEM_offset_0_alias:
	.zero		0
	.zero		64


//--------------------- .nv.global                --------------------------
	.section	.nv.global,"aw",@nobits
	.align	4
.nv.global:
	.type		C,@object
	.size		C,(A - C)
C:
	.zero		4194304
	.type		A,@object
	.size		A,(B - A)
A:
	.zero		4194304
	.type		B,@object
	.size		B,(.L_1 - B)
B:
	.zero		4194304
.L_1:


//--------------------- .nv.constant0._Z6MatAddv  --------------------------
	.section	.nv.constant0._Z6MatAddv,"a",@progbits
	.sectionflags	@""
	.align	4
.nv.constant0._Z6MatAddv:
	.zero		896


//--------------------- SYMBOLS --------------------------

	.type		.nv.reservedSmem.offset0,@object
	.size		.nv.reservedSmem.offset0,0x4
